//
// Generated by NVIDIA NVVM Compiler
//
// Compiler Build ID: CL-36424714
// Cuda compilation tools, release 13.0, V13.0.88
// Based on NVVM 20.0.0
//

.version 9.0
.target sm_100
.address_size 64

	// .globl	_Z6normalPiS_S_i
// _ZZ6normalPiS_S_iE4smem has been demoted
// _ZZ9transposePiS_S_iE4smem has been demoted

.visible .entry _Z6normalPiS_S_i(
	.param .u64 .ptr .align 1 _Z6normalPiS_S_i_param_0,
	.param .u64 .ptr .align 1 _Z6normalPiS_S_i_param_1,
	.param .u64 .ptr .align 1 _Z6normalPiS_S_i_param_2,
	.param .u32 _Z6normalPiS_S_i_param_3
)
{
	.reg .pred 	%p<8>;
	.reg .b32 	%r<45>;
	.reg .b64 	%rd<13>;
	// demoted variable
	.shared .align 4 .b8 _ZZ6normalPiS_S_iE4smem[1024];
	ld.param.u64 	%rd4, [_Z6normalPiS_S_i_param_0];
	ld.param.u64 	%rd5, [_Z6normalPiS_S_i_param_1];
	ld.param.u64 	%rd6, [_Z6normalPiS_S_i_param_2];
	ld.param.u32 	%r23, [_Z6normalPiS_S_i_param_3];
	mov.u32 	%r1, %ctaid.x;
	setp.ge.s32 	%p1, %r1, %r23;
	@%p1 bra 	$L__BB0_12;
	mov.u32 	%r2, %tid.x;
	mul.lo.s32 	%r3, %r23, %r1;
	mov.u32 	%r4, %ntid.x;
	shl.b32 	%r24, %r2, 2;
	mov.u32 	%r25, _ZZ6normalPiS_S_iE4smem;
	add.s32 	%r5, %r25, %r24;
	mul.lo.s32 	%r6, %r2, %r23;
	mul.lo.s32 	%r7, %r4, %r23;
	add.s32 	%r8, %r2, %r3;
	cvta.to.global.u64 	%rd1, %rd6;
	cvta.to.global.u64 	%rd2, %rd4;
	cvta.to.global.u64 	%rd3, %rd5;
$L__BB0_2:
	mov.b32 	%r38, 0;
$L__BB0_3:
	setp.ge.u32 	%p2, %r2, %r23;
	mov.b32 	%r43, 0;
	@%p2 bra 	$L__BB0_6;
	add.s32 	%r40, %r6, %r38;
	mov.b32 	%r43, 0;
	mov.u32 	%r39, %r8;
	mov.u32 	%r42, %r2;
$L__BB0_5:
	mul.wide.s32 	%rd7, %r39, 4;
	add.s64 	%rd8, %rd2, %rd7;
	ld.global.u32 	%r29, [%rd8];
	mul.wide.s32 	%rd9, %r40, 4;
	add.s64 	%rd10, %rd3, %rd9;
	ld.global.u32 	%r30, [%rd10];
	mad.lo.s32 	%r43, %r30, %r29, %r43;
	add.s32 	%r42, %r42, %r4;
	add.s32 	%r40, %r40, %r7;
	add.s32 	%r39, %r39, %r4;
	setp.lt.s32 	%p3, %r42, %r23;
	@%p3 bra 	$L__BB0_5;
$L__BB0_6:
	setp.lt.u32 	%p4, %r4, 2;
	st.shared.u32 	[%r5], %r43;
	bar.sync 	0;
	@%p4 bra 	$L__BB0_11;
	mov.u32 	%r44, %r4;
$L__BB0_8:
	shr.u32 	%r21, %r44, 1;
	setp.ge.u32 	%p5, %r2, %r21;
	@%p5 bra 	$L__BB0_10;
	ld.shared.u32 	%r31, [%r5];
	shl.b32 	%r32, %r21, 2;
	add.s32 	%r33, %r5, %r32;
	ld.shared.u32 	%r34, [%r33];
	add.s32 	%r35, %r34, %r31;
	st.shared.u32 	[%r5], %r35;
$L__BB0_10:
	bar.sync 	0;
	setp.gt.u32 	%p6, %r44, 3;
	mov.u32 	%r44, %r21;
	@%p6 bra 	$L__BB0_8;
$L__BB0_11:
	ld.shared.u32 	%r36, [_ZZ6normalPiS_S_iE4smem];
	add.s32 	%r37, %r38, %r3;
	mul.wide.s32 	%rd11, %r37, 4;
	add.s64 	%rd12, %rd1, %rd11;
	st.global.u32 	[%rd12], %r36;
	add.s32 	%r38, %r38, 1;
	setp.eq.s32 	%p7, %r38, %r23;
	@%p7 bra 	$L__BB0_2;
	bra.uni 	$L__BB0_3;
$L__BB0_12:
	ret;

}
	// .globl	_Z9transposePiS_S_i
.visible .entry _Z9transposePiS_S_i(
	.param .u64 .ptr .align 1 _Z9transposePiS_S_i_param_0,
	.param .u64 .ptr .align 1 _Z9transposePiS_S_i_param_1,
	.param .u64 .ptr .align 1 _Z9transposePiS_S_i_param_2,
	.param .u32 _Z9transposePiS_S_i_param_3
)
{
	.reg .pred 	%p<9>;
	.reg .b32 	%r<47>;
	.reg .b64 	%rd<13>;
	// demoted variable
	.shared .align 4 .b8 _ZZ9transposePiS_S_iE4smem[1024];
	ld.param.u64 	%rd4, [_Z9transposePiS_S_i_param_0];
	ld.param.u64 	%rd5, [_Z9transposePiS_S_i_param_1];
	ld.param.u64 	%rd6, [_Z9transposePiS_S_i_param_2];
	ld.param.u32 	%r24, [_Z9transposePiS_S_i_param_3];
	mov.u32 	%r39, %ctaid.x;
	setp.ge.s32 	%p1, %r39, %r24;
	@%p1 bra 	$L__BB1_13;
	mov.u32 	%r2, %tid.x;
	mov.u32 	%r3, %ntid.x;
	shl.b32 	%r25, %r2, 2;
	mov.u32 	%r26, _ZZ9transposePiS_S_iE4smem;
	add.s32 	%r4, %r26, %r25;
	mov.u32 	%r5, %nctaid.x;
	cvta.to.global.u64 	%rd1, %rd6;
	cvta.to.global.u64 	%rd2, %rd4;
	cvta.to.global.u64 	%rd3, %rd5;
$L__BB1_2:
	mul.lo.s32 	%r7, %r39, %r24;
	add.s32 	%r8, %r2, %r7;
	mov.b32 	%r40, 0;
$L__BB1_3:
	setp.ge.u32 	%p2, %r2, %r24;
	mov.b32 	%r45, 0;
	@%p2 bra 	$L__BB1_6;
	mad.lo.s32 	%r42, %r40, %r24, %r2;
	mov.b32 	%r45, 0;
	mov.u32 	%r41, %r8;
	mov.u32 	%r44, %r2;
$L__BB1_5:
	mul.wide.s32 	%rd7, %r41, 4;
	add.s64 	%rd8, %rd2, %rd7;
	ld.global.u32 	%r30, [%rd8];
	mul.wide.s32 	%rd9, %r42, 4;
	add.s64 	%rd10, %rd3, %rd9;
	ld.global.u32 	%r31, [%rd10];
	mad.lo.s32 	%r45, %r31, %r30, %r45;
	add.s32 	%r44, %r44, %r3;
	add.s32 	%r42, %r42, %r3;
	add.s32 	%r41, %r41, %r3;
	setp.lt.s32 	%p3, %r44, %r24;
	@%p3 bra 	$L__BB1_5;
$L__BB1_6:
	setp.lt.u32 	%p4, %r3, 2;
	st.shared.u32 	[%r4], %r45;
	bar.sync 	0;
	@%p4 bra 	$L__BB1_11;
	mov.u32 	%r46, %r3;
$L__BB1_8:
	shr.u32 	%r21, %r46, 1;
	setp.ge.u32 	%p5, %r2, %r21;
	@%p5 bra 	$L__BB1_10;
	ld.shared.u32 	%r32, [%r4];
	shl.b32 	%r33, %r21, 2;
	add.s32 	%r34, %r4, %r33;
	ld.shared.u32 	%r35, [%r34];
	add.s32 	%r36, %r35, %r32;
	st.shared.u32 	[%r4], %r36;
$L__BB1_10:
	bar.sync 	0;
	setp.gt.u32 	%p6, %r46, 3;
	mov.u32 	%r46, %r21;
	@%p6 bra 	$L__BB1_8;
$L__BB1_11:
	ld.shared.u32 	%r37, [_ZZ9transposePiS_S_iE4smem];
	add.s32 	%r38, %r40, %r7;
	mul.wide.s32 	%rd11, %r38, 4;
	add.s64 	%rd12, %rd1, %rd11;
	st.global.u32 	[%rd12], %r37;
	add.s32 	%r40, %r40, 1;
	setp.ne.s32 	%p7, %r40, %r24;
	@%p7 bra 	$L__BB1_3;
	add.s32 	%r39, %r39, %r5;
	setp.lt.s32 	%p8, %r39, %r24;
	@%p8 bra 	$L__BB1_2;
$L__BB1_13:
	ret;

}


// ===== COMPILED SASS (sm_100) =====

	.target	sm_100

	.elftype	@"ET_EXEC"


//--------------------- .note.nv.tkinfo           --------------------------
	.section	.note.nv.tkinfo,"",@"SHT_NOTE"
	.sectionflags	@"SHF_NOTE_NV_TKINFO"
	.tkinfo
        /*0018*/ 	.word	0x00000002
        /*0030*/ 	.string	""
        /*0030*/ 	.string	"ptxas"
        /*0030*/ 	.string	"Cuda compilation tools, release 13.0, V13.0.88"
        /*0030*/ 	.string	"Build cuda_13.0.r13.0/compiler.36424714_0"
        /*0030*/ 	.string	"-arch sm_100 -m 64 "



//--------------------- .note.nv.cuinfo           --------------------------
	.section	.note.nv.cuinfo,"",@"SHT_NOTE"
	.sectionflags	@"SHF_NOTE_NV_CUINFO"
        /*0018*/ 	.short	0x0002
        /*001a*/ 	.short	0x0064
        /*001c*/ 	.short	0x0082
	.zero		2


//--------------------- .nv.info                  --------------------------
	.section	.nv.info,"",@"SHT_CUDA_INFO"
	.align	4


	//----- nvinfo : EIATTR_REGCOUNT
	.align		4
        /*0000*/ 	.byte	0x04, 0x2f
        /*0002*/ 	.short	(.L_1 - .L_0)
	.align		4
.L_0:
        /*0004*/ 	.word	index@(_Z6normalPiS_S_i)
        /*0008*/ 	.word	0x00000016


	//----- nvinfo : EIATTR_FRAME_SIZE
	.align		4
.L_1:
        /*000c*/ 	.byte	0x04, 0x11
        /*000e*/ 	.short	(.L_3 - .L_2)
	.align		4
.L_2:
        /*0010*/ 	.word	index@(_Z6normalPiS_S_i)
        /*0014*/ 	.word	0x00000000


	//----- nvinfo : EIATTR_REGCOUNT
	.align		4
.L_3:
        /*0018*/ 	.byte	0x04, 0x2f
        /*001a*/ 	.short	(.L_5 - .L_4)
	.align		4
.L_4:
        /*001c*/ 	.word	index@(_Z9transposePiS_S_i)
        /*0020*/ 	.word	0x00000016


	//----- nvinfo : EIATTR_FRAME_SIZE
	.align		4
.L_5:
        /*0024*/ 	.byte	0x04, 0x11
        /*0026*/ 	.short	(.L_7 - .L_6)
	.align		4
.L_6:
        /*0028*/ 	.word	index@(_Z9transposePiS_S_i)
        /*002c*/ 	.word	0x00000000


	//----- nvinfo : EIATTR_MIN_STACK_SIZE
	.align		4
.L_7:
        /*0030*/ 	.byte	0x04, 0x12
        /*0032*/ 	.short	(.L_9 - .L_8)
	.align		4
.L_8:
        /*0034*/ 	.word	index@(_Z9transposePiS_S_i)
        /*0038*/ 	.word	0x00000000


	//----- nvinfo : EIATTR_MIN_STACK_SIZE
	.align		4
.L_9:
        /*003c*/ 	.byte	0x04, 0x12
        /*003e*/ 	.short	(.L_11 - .L_10)
	.align		4
.L_10:
        /*0040*/ 	.word	index@(_Z6normalPiS_S_i)
        /*0044*/ 	.word	0x00000000
.L_11:


//--------------------- .nv.compat                --------------------------
	.section	.nv.compat,"",@"SHT_CUDA_COMPAT_INFO"
	.align	4
        /*0000*/ 	.byte	0x02, 0x09, 0x00, 0x00, 0x02, 0x02, 0x01, 0x00, 0x02, 0x05, 0x05, 0x00, 0x03, 0x07, 0x01, 0x01
        /*0010*/ 	.byte	0x02, 0x03, 0x00, 0x00, 0x02, 0x06, 0x01, 0x00, 0x04, 0x0b, 0x08, 0x00, 0x09, 0x00, 0x00, 0x00
        /*0020*/ 	.byte	0x00, 0x00, 0x00, 0x00


//--------------------- .nv.info._Z9transposePiS_S_i --------------------------
	.section	.nv.info._Z9transposePiS_S_i,"",@"SHT_CUDA_INFO"
	.sectionflags	@""
	.align	4


	//----- nvinfo : EIATTR_CUDA_API_VERSION
	.align		4
        /*0000*/ 	.byte	0x04, 0x37
        /*0002*/ 	.short	(.L_13 - .L_12)
.L_12:
        /*0004*/ 	.word	0x00000082


	//----- nvinfo : EIATTR_KPARAM_INFO
	.align		4
.L_13:
        /*0008*/ 	.byte	0x04, 0x17
        /*000a*/ 	.short	(.L_15 - .L_14)
.L_14:
        /*000c*/ 	.word	0x00000000
        /*0010*/ 	.short	0x0003
        /*0012*/ 	.short	0x0018
        /*0014*/ 	.byte	0x00, 0xf0, 0x11, 0x00


	//----- nvinfo : EIATTR_KPARAM_INFO
	.align		4
.L_15:
        /*0018*/ 	.byte	0x04, 0x17
        /*001a*/ 	.short	(.L_17 - .L_16)
.L_16:
        /*001c*/ 	.word	0x00000000
        /*0020*/ 	.short	0x0002
        /*0022*/ 	.short	0x0010
        /*0024*/ 	.byte	0x00, 0xf5, 0x21, 0x00


	//----- nvinfo : EIATTR_KPARAM_INFO
	.align		4
.L_17:
        /*0028*/ 	.byte	0x04, 0x17
        /*002a*/ 	.short	(.L_19 - .L_18)
.L_18:
        /*002c*/ 	.word	0x00000000
        /*0030*/ 	.short	0x0001
        /*0032*/ 	.short	0x0008
        /*0034*/ 	.byte	0x00, 0xf5, 0x21, 0x00


	//----- nvinfo : EIATTR_KPARAM_INFO
	.align		4
.L_19:
        /*0038*/ 	.byte	0x04, 0x17
        /*003a*/ 	.short	(.L_21 - .L_20)
.L_20:
        /*003c*/ 	.word	0x00000000
        /*0040*/ 	.short	0x0000
        /*0042*/ 	.short	0x0000
        /*0044*/ 	.byte	0x00, 0xf5, 0x21, 0x00


	//----- nvinfo : EIATTR_SPARSE_MMA_MASK
	.align		4
.L_21:
        /*0048*/ 	.byte	0x03, 0x50
        /*004a*/ 	.short	0x0000


	//----- nvinfo : EIATTR_MAXREG_COUNT
	.align		4
        /*004c*/ 	.byte	0x03, 0x1b
        /*004e*/ 	.short	0x00ff


	//----- nvinfo : EIATTR_NUM_BARRIERS
	.align		4
        /*0050*/ 	.byte	0x02, 0x4c
        /*0052*/ 	.byte	0x01
	.zero		1


	//----- nvinfo : EIATTR_MERCURY_ISA_VERSION
	.align		4
        /*0054*/ 	.byte	0x03, 0x5f
        /*0056*/ 	.short	0x0101


	//----- nvinfo : EIATTR_VRC_CTA_INIT_COUNT
	.align		4
        /*0058*/ 	.byte	0x02, 0x4a
	.zero		1
	.zero		1


	//----- nvinfo : EIATTR_EXIT_INSTR_OFFSETS
	.align		4
        /*005c*/ 	.byte	0x04, 0x1c
        /*005e*/ 	.short	(.L_23 - .L_22)


	//   ....[0]....
.L_22:
        /*0060*/ 	.word	0x00000040


	//   ....[1]....
        /*0064*/ 	.word	0x00000470


	//----- nvinfo : EIATTR_CRS_STACK_SIZE
	.align		4
.L_23:
        /*0068*/ 	.byte	0x04, 0x1e
        /*006a*/ 	.short	(.L_25 - .L_24)
.L_24:
        /*006c*/ 	.word	0x00000000


	//----- nvinfo : EIATTR_CBANK_PARAM_SIZE
	.align		4
.L_25:
        /*0070*/ 	.byte	0x03, 0x19
        /*0072*/ 	.short	0x001c


	//----- nvinfo : EIATTR_PARAM_CBANK
	.align		4
        /*0074*/ 	.byte	0x04, 0x0a
        /*0076*/ 	.short	(.L_27 - .L_26)
	.align		4
.L_26:
        /*0078*/ 	.word	index@(.nv.constant0._Z9transposePiS_S_i)
        /*007c*/ 	.short	0x0380
        /*007e*/ 	.short	0x001c


	//----- nvinfo : EIATTR_SW_WAR
	.align		4
.L_27:
        /*0080*/ 	.byte	0x04, 0x36
        /*0082*/ 	.short	(.L_29 - .L_28)
.L_28:
        /*0084*/ 	.word	0x00000008
.L_29:


//--------------------- .nv.info._Z6normalPiS_S_i --------------------------
	.section	.nv.info._Z6normalPiS_S_i,"",@"SHT_CUDA_INFO"
	.sectionflags	@""
	.align	4


	//----- nvinfo : EIATTR_CUDA_API_VERSION
	.align		4
        /*0000*/ 	.byte	0x04, 0x37
        /*0002*/ 	.short	(.L_31 - .L_30)
.L_30:
        /*0004*/ 	.word	0x00000082


	//----- nvinfo : EIATTR_KPARAM_INFO
	.align		4
.L_31:
        /*0008*/ 	.byte	0x04, 0x17
        /*000a*/ 	.short	(.L_33 - .L_32)
.L_32:
        /*000c*/ 	.word	0x00000000
        /*0010*/ 	.short	0x0003
        /*0012*/ 	.short	0x0018
        /*0014*/ 	.byte	0x00, 0xf0, 0x11, 0x00


	//----- nvinfo : EIATTR_KPARAM_INFO
	.align		4
.L_33:
        /*0018*/ 	.byte	0x04, 0x17
        /*001a*/ 	.short	(.L_35 - .L_34)
.L_34:
        /*001c*/ 	.word	0x00000000
        /*0020*/ 	.short	0x0002
        /*0022*/ 	.short	0x0010
        /*0024*/ 	.byte	0x00, 0xf5, 0x21, 0x00


	//----- nvinfo : EIATTR_KPARAM_INFO
	.align		4
.L_35:
        /*0028*/ 	.byte	0x04, 0x17
        /*002a*/ 	.short	(.L_37 - .L_36)
.L_36:
        /*002c*/ 	.word	0x00000000
        /*0030*/ 	.short	0x0001
        /*0032*/ 	.short	0x0008
        /*0034*/ 	.byte	0x00, 0xf5, 0x21, 0x00


	//----- nvinfo : EIATTR_KPARAM_INFO
	.align		4
.L_37:
        /*0038*/ 	.byte	0x04, 0x17
        /*003a*/ 	.short	(.L_39 - .L_38)
.L_38:
        /*003c*/ 	.word	0x00000000
        /*0040*/ 	.short	0x0000
        /*0042*/ 	.short	0x0000
        /*0044*/ 	.byte	0x00, 0xf5, 0x21, 0x00


	//----- nvinfo : EIATTR_SPARSE_MMA_MASK
	.align		4
.L_39:
        /*0048*/ 	.byte	0x03, 0x50
        /*004a*/ 	.short	0x0000


	//----- nvinfo : EIATTR_MAXREG_COUNT
	.align		4
        /*004c*/ 	.byte	0x03, 0x1b
        /*004e*/ 	.short	0x00ff


	//----- nvinfo : EIATTR_NUM_BARRIERS
	.align		4
        /*0050*/ 	.byte	0x02, 0x4c
        /*0052*/ 	.byte	0x01
	.zero		1


	//----- nvinfo : EIATTR_MERCURY_ISA_VERSION
	.align		4
        /*0054*/ 	.byte	0x03, 0x5f
        /*0056*/ 	.short	0x0101


	//----- nvinfo : EIATTR_VRC_CTA_INIT_COUNT
	.align		4
        /*0058*/ 	.byte	0x02, 0x4a
	.zero		1
	.zero		1


	//----- nvinfo : EIATTR_EXIT_INSTR_OFFSETS
	.align		4
        /*005c*/ 	.byte	0x04, 0x1c
        /*005e*/ 	.short	(.L_41 - .L_40)


	//   ....[0]....
.L_40:
        /*0060*/ 	.word	0x00000040


	//----- nvinfo : EIATTR_CRS_STACK_SIZE
	.align		4
.L_41:
        /*0064*/ 	.byte	0x04, 0x1e
        /*0066*/ 	.short	(.L_43 - .L_42)
.L_42:
        /*0068*/ 	.word	0x00000000


	//----- nvinfo : EIATTR_CBANK_PARAM_SIZE
	.align		4
.L_43:
        /*006c*/ 	.byte	0x03, 0x19
        /*006e*/ 	.short	0x001c


	//----- nvinfo : EIATTR_PARAM_CBANK
	.align		4
        /*0070*/ 	.byte	0x04, 0x0a
        /*0072*/ 	.short	(.L_45 - .L_44)
	.align		4
.L_44:
        /*0074*/ 	.word	index@(.nv.constant0._Z6normalPiS_S_i)
        /*0078*/ 	.short	0x0380
        /*007a*/ 	.short	0x001c


	//----- nvinfo : EIATTR_SW_WAR
	.align		4
.L_45:
        /*007c*/ 	.byte	0x04, 0x36
        /*007e*/ 	.short	(.L_47 - .L_46)
.L_46:
        /*0080*/ 	.word	0x00000008
.L_47:


//--------------------- .nv.callgraph             --------------------------
	.section	.nv.callgraph,"",@"SHT_CUDA_CALLGRAPH"
	.align	4
	.sectionentsize	8
	.align		4
        /*0000*/ 	.word	0x00000000
	.align		4
        /*0004*/ 	.word	0xffffffff
	.align		4
        /*0008*/ 	.word	0x00000000
	.align		4
        /*000c*/ 	.word	0xfffffffe
	.align		4
        /*0010*/ 	.word	0x00000000
	.align		4
        /*0014*/ 	.word	0xfffffffd
	.align		4
        /*0018*/ 	.word	0x00000000
	.align		4
        /*001c*/ 	.word	0xfffffffc


//--------------------- .text._Z9transposePiS_S_i --------------------------
	.section	.text._Z9transposePiS_S_i,"ax",@progbits
	.align	128
        .global         _Z9transposePiS_S_i
        .type           _Z9transposePiS_S_i,@function
        .size           _Z9transposePiS_S_i,(.L_x_16 - _Z9transposePiS_S_i)
        .other          _Z9transposePiS_S_i,@"STO_CUDA_ENTRY STV_DEFAULT"
_Z9transposePiS_S_i:
.text._Z9transposePiS_S_i:
[----:B------:R-:W-:Y:S08]  /*0000*/  LDC R1, c[0x0][0x37c] ;  /* 0x0000df00ff017b82 */ /* 0x000ff00000000800 */
[----:B------:R-:W0:Y:S08]  /*0010*/  S2UR UR6, SR_CTAID.X ;  /* 0x00000000000679c3 */ /* 0x000e300000002500 */
[----:B------:R-:W0:Y:S02]  /*0020*/  LDC R0, c[0x0][0x398] ;  /* 0x0000e600ff007b82 */ /* 0x000e240000000800 */
[----:B0-----:R-:W-:-:S13]  /*0030*/  ISETP.LE.AND P0, PT, R0, UR6, PT ;  /* 0x0000000600007c0c */ /* 0x001fda000bf03270 */
[----:B------:R-:W-:Y:S05]  /*0040*/  @P0 EXIT ;  /* 0x000000000000094d */ /* 0x000fea0003800000 */
[----:B------:R-:W0:Y:S01]  /*0050*/  S2R R0, SR_TID.X ;  /* 0x0000000000007919 */ /* 0x000e220000002100 */
[----:B------:R-:W1:Y:S01]  /*0060*/  S2UR UR5, SR_CgaCtaId ;  /* 0x00000000000579c3 */ /* 0x000e620000008800 */
[----:B------:R-:W-:Y:S01]  /*0070*/  UMOV UR4, 0x400 ;  /* 0x0000040000047882 */ /* 0x000fe20000000000 */
[----:B------:R-:W2:Y:S01]  /*0080*/  LDCU UR8, c[0x0][0x360] ;  /* 0x00006c00ff0877ac */ /* 0x000ea20008000800 */
[----:B------:R-:W3:Y:S01]  /*0090*/  LDCU.64 UR10, c[0x0][0x358] ;  /* 0x00006b00ff0a77ac */ /* 0x000ee20008000a00 */
[----:B------:R-:W4:Y:S01]  /*00a0*/  LDCU UR9, c[0x0][0x370] ;  /* 0x00006e00ff0977ac */ /* 0x000f220008000800 */
[----:B-1----:R-:W-:-:S06]  /*00b0*/  ULEA UR4, UR5, UR4, 0x18 ;  /* 0x0000000405047291 */ /* 0x002fcc000f8ec0ff */
[----:B0-----:R-:W-:Y:S01]  /*00c0*/  LEA R2, R0, UR4, 0x2 ;  /* 0x0000000400027c11 */ /* 0x001fe2000f8e10ff */
[----:B--234-:R-:W-:-:S06]  /*00d0*/  UMOV UR4, UR6 ;  /* 0x0000000600047c82 */ /* 0x01cfcc0008000000 */
.L_x_6:
[----:B0-----:R-:W0:Y:S01]  /*00e0*/  LDC R5, c[0x0][0x398] ;  /* 0x0000e600ff057b82 */ /* 0x001e220000000800 */
[----:B------:R-:W-:Y:S01]  /*00f0*/  UMOV UR5, UR4 ;  /* 0x0000000400057c82 */ /* 0x000fe20008000000 */
[----:B0-----:R-:W-:Y:S01]  /*0100*/  IMAD R3, R5, UR4, R0 ;  /* 0x0000000405037c24 */ /* 0x001fe2000f8e0200 */
[----:B------:R-:W-:-:S06]  /*0110*/  UIADD3 UR4, UPT, UPT, UR9, UR4, URZ ;  /* 0x0000000409047290 */ /* 0x000fcc000fffe0ff */
[----:B------:R-:W-:Y:S01]  /*0120*/  ISETP.LE.AND P0, PT, R5, UR4, PT ;  /* 0x0000000405007c0c */ /* 0x000fe2000bf03270 */
[----:B------:R-:W-:-:S12]  /*0130*/  IMAD.MOV.U32 R5, RZ, RZ, RZ ;  /* 0x000000ffff057224 */ /* 0x000fd800078e00ff */
.L_x_5:
[----:B0-----:R-:W0:Y:S01]  /*0140*/  LDCU UR6, c[0x0][0x398] ;  /* 0x00007300ff0677ac */ /* 0x001e220008000800 */
[----:B------:R-:W-:Y:S01]  /*0150*/  BSSY.RECONVERGENT B0, `(.L_x_0) ;  /* 0x0000014000007945 */ /* 0x000fe20003800200 */
[----:B------:R-:W-:Y:S01]  /*0160*/  HFMA2 R15, -RZ, RZ, 0, 0 ;  /* 0x00000000ff0f7431 */ /* 0x000fe200000001ff */
[----:B0-----:R-:W-:-:S13]  /*0170*/  ISETP.GE.U32.AND P1, PT, R0, UR6, PT ;  /* 0x0000000600007c0c */ /* 0x001fda000bf26070 */
[----:B------:R-:W-:Y:S05]  /*0180*/  @P1 BRA `(.L_x_1) ;  /* 0x0000000000401947 */ /* 0x000fea0003800000 */
[----:B------:R-:W0:Y:S01]  /*0190*/  LDC.64 R10, c[0x0][0x380] ;  /* 0x0000e000ff0a7b82 */ /* 0x000e220000000a00 */
[--C-:B------:R-:W-:Y:S01]  /*01a0*/  IMAD R17, R5, UR6, R0.reuse ;  /* 0x0000000605117c24 */ /* 0x100fe2000f8e0200 */
[----:B------:R-:W-:Y:S01]  /*01b0*/  MOV R19, R3 ;  /* 0x0000000300137202 */ /* 0x000fe20000000f00 */
[----:B------:R-:W-:Y:S02]  /*01c0*/  IMAD.MOV.U32 R15, RZ, RZ, RZ ;  /* 0x000000ffff0f7224 */ /* 0x000fe400078e00ff */
[----:B------:R-:W-:-:S03]  /*01d0*/  IMAD.MOV.U32 R4, RZ, RZ, R0 ;  /* 0x000000ffff047224 */ /* 0x000fc600078e0000 */
[----:B------:R-:W1:Y:S04]  /*01e0*/  LDC.64 R12, c[0x0][0x388] ;  /* 0x0000e200ff0c7b82 */ /* 0x000e680000000a00 */
.L_x_2:
[----:B0-----:R-:W-:-:S04]  /*01f0*/  IMAD.WIDE R6, R19, 0x4, R10 ;  /* 0x0000000413067825 */ /* 0x001fc800078e020a */
[C---:B-1----:R-:W-:Y:S02]  /*0200*/  IMAD.WIDE R8, R17.reuse, 0x4, R12 ;  /* 0x0000000411087825 */ /* 0x042fe400078e020c */
[----:B------:R-:W2:Y:S04]  /*0210*/  LDG.E R6, desc[UR10][R6.64] ;  /* 0x0000000a06067981 */ /* 0x000ea8000c1e1900 */
[----:B------:R-:W2:Y:S01]  /*0220*/  LDG.E R8, desc[UR10][R8.64] ;  /* 0x0000000a08087981 */ /* 0x000ea2000c1e1900 */
[----:B------:R-:W-:Y:S01]  /*0230*/  IADD3 R4, PT, PT, R4, UR8, RZ ;  /* 0x0000000804047c10 */ /* 0x000fe2000fffe0ff */
[----:B------:R-:W-:Y:S01]  /*0240*/  VIADD R17, R17, UR8 ;  /* 0x0000000811117c36 */ /* 0x000fe20008000000 */
[----:B------:R-:W-:Y:S02]  /*0250*/  IADD3 R19, PT, PT, R19, UR8, RZ ;  /* 0x0000000813137c10 */ /* 0x000fe4000fffe0ff */
[----:B------:R-:W-:Y:S01]  /*0260*/  ISETP.GE.AND P1, PT, R4, UR6, PT ;  /* 0x0000000604007c0c */ /* 0x000fe2000bf26270 */
[----:B--2---:R-:W-:-:S12]  /*0270*/  IMAD R15, R6, R8, R15 ;  /* 0x00000008060f7224 */ /* 0x004fd800078e020f */
[----:B------:R-:W-:Y:S05]  /*0280*/  @!P1 BRA `(.L_x_2) ;  /* 0xfffffffc00d89947 */ /* 0x000fea000383ffff */
.L_x_1:
[----:B------:R-:W-:Y:S05]  /*0290*/  BSYNC.RECONVERGENT B0 ;  /* 0x0000000000007941 */ /* 0x000fea0003800200 */
.L_x_0:
[----:B------:R0:W-:Y:S01]  /*02a0*/  STS [R2], R15 ;  /* 0x0000000f02007388 */ /* 0x0001e20000000800 */
[----:B------:R-:W-:Y:S01]  /*02b0*/  UISETP.GE.U32.AND UP0, UPT, UR8, 0x2, UPT ;  /* 0x000000020800788c */ /* 0x000fe2000bf06070 */
[----:B------:R-:W-:Y:S08]  /*02c0*/  BAR.SYNC.DEFER_BLOCKING 0x0 ;  /* 0x0000000000007b1d */ /* 0x000ff00000010000 */
[----:B0-----:R-:W-:Y:S05]  /*02d0*/  BRA.U !UP0, `(.L_x_3) ;  /* 0x0000000108307547 */ /* 0x001fea000b800000 */
[----:B------:R-:W-:-:S07]  /*02e0*/  IMAD.U32 R4, RZ, RZ, UR8 ;  /* 0x00000008ff047e24 */ /* 0x000fce000f8e00ff */
.L_x_4:
[----:B------:R-:W-:-:S04]  /*02f0*/  SHF.R.U32.HI R11, RZ, 0x1, R4 ;  /* 0x00000001ff0b7819 */ /* 0x000fc80000011604 */
[----:B------:R-:W-:-:S13]  /*0300*/  ISETP.GE.U32.AND P1, PT, R0, R11, PT ;  /* 0x0000000b0000720c */ /* 0x000fda0003f26070 */
[----:B------:R-:W-:Y:S01]  /*0310*/  @!P1 LEA R7, R11, R2, 0x2 ;  /* 0x000000020b079211 */ /* 0x000fe200078e10ff */
[----:B------:R-:W-:Y:S05]  /*0320*/  @!P1 LDS R6, [R2] ;  /* 0x0000000002069984 */ /* 0x000fea0000000800 */
[----:B------:R-:W0:Y:S02]  /*0330*/  @!P1 LDS R7, [R7] ;  /* 0x0000000007079984 */ /* 0x000e240000000800 */
[----:B0-----:R-:W-:-:S05]  /*0340*/  @!P1 IMAD.IADD R9, R6, 0x1, R7 ;  /* 0x0000000106099824 */ /* 0x001fca00078e0207 */
[----:B------:R0:W-:Y:S01]  /*0350*/  @!P1 STS [R2], R9 ;  /* 0x0000000902009388 */ /* 0x0001e20000000800 */
[----:B------:R-:W-:Y:S01]  /*0360*/  BAR.SYNC.DEFER_BLOCKING 0x0 ;  /* 0x0000000000007b1d */ /* 0x000fe20000010000 */
[----:B------:R-:W-:Y:S02]  /*0370*/  ISETP.GT.U32.AND P1, PT, R4, 0x3, PT ;  /* 0x000000030400780c */ /* 0x000fe40003f24070 */
[----:B------:R-:W-:-:S11]  /*0380*/  MOV R4, R11 ;  /* 0x0000000b00047202 */ /* 0x000fd60000000f00 */
[----:B0-----:R-:W-:Y:S05]  /*0390*/  @P1 BRA `(.L_x_4) ;  /* 0xfffffffc00d41947 */ /* 0x001fea000383ffff */
.L_x_3:
[----:B------:R-:W0:Y:S01]  /*03a0*/  S2UR UR7, SR_CgaCtaId ;  /* 0x00000000000779c3 */ /* 0x000e220000008800 */
[----:B------:R-:W-:-:S07]  /*03b0*/  UMOV UR6, 0x400 ;  /* 0x0000040000067882 */ /* 0x000fce0000000000 */
[----:B------:R-:W1:Y:S08]  /*03c0*/  LDC R4, c[0x0][0x398] ;  /* 0x0000e600ff047b82 */ /* 0x000e700000000800 */
[----:B------:R-:W2:Y:S01]  /*03d0*/  LDC.64 R6, c[0x0][0x390] ;  /* 0x0000e400ff067b82 */ /* 0x000ea20000000a00 */
[----:B0-----:R-:W-:Y:S01]  /*03e0*/  ULEA UR6, UR7, UR6, 0x18 ;  /* 0x0000000607067291 */ /* 0x001fe2000f8ec0ff */
[----:B-1----:R-:W-:-:S08]  /*03f0*/  IMAD R11, R4, UR5, R5 ;  /* 0x00000005040b7c24 */ /* 0x002fd0000f8e0205 */
[----:B------:R-:W0:Y:S01]  /*0400*/  LDS R9, [UR6] ;  /* 0x00000006ff097984 */ /* 0x000e220008000800 */
[----:B------:R-:W-:-:S05]  /*0410*/  VIADD R5, R5, 0x1 ;  /* 0x0000000105057836 */ /* 0x000fca0000000000 */
[----:B------:R-:W-:Y:S01]  /*0420*/  ISETP.NE.AND P1, PT, R5, R4, PT ;  /* 0x000000040500720c */ /* 0x000fe20003f25270 */
[----:B--2---:R-:W-:-:S05]  /*0430*/  IMAD.WIDE R6, R11, 0x4, R6 ;  /* 0x000000040b067825 */ /* 0x004fca00078e0206 */
[----:B0-----:R0:W-:Y:S07]  /*0440*/  STG.E desc[UR10][R6.64], R9 ;  /* 0x0000000906007986 */ /* 0x0011ee000c10190a */
[----:B------:R-:W-:Y:S05]  /*0450*/  @P1 BRA `(.L_x_5) ;  /* 0xfffffffc00381947 */ /* 0x000fea000383ffff */
[----:B------:R-:W-:Y:S05]  /*0460*/  @!P0 BRA `(.L_x_6) ;  /* 0xfffffffc001c8947 */ /* 0x000fea000383ffff */
[----:B------:R-:W-:Y:S05]  /*0470*/  EXIT ;  /* 0x000000000000794d */ /* 0x000fea0003800000 */
.L_x_7:
[----:B------:R-:W-:-:S00]  /*0480*/  BRA `(.L_x_7) ;  /* 0xfffffffc00fc7947 */ /* 0x000fc0000383ffff */
[----:B------:R-:W-:-:S00]  /*0490*/  NOP ;  /* 0x0000000000007918 */ /* 0x000fc00000000000 */
        /* <DEDUP_REMOVED lines=14> */
.L_x_16:


//--------------------- .text._Z6normalPiS_S_i    --------------------------
	.section	.text._Z6normalPiS_S_i,"ax",@progbits
	.align	128
        .global         _Z6normalPiS_S_i
        .type           _Z6normalPiS_S_i,@function
        .size           _Z6normalPiS_S_i,(.L_x_17 - _Z6normalPiS_S_i)
        .other          _Z6normalPiS_S_i,@"STO_CUDA_ENTRY STV_DEFAULT"
_Z6normalPiS_S_i:
.text._Z6normalPiS_S_i:
        /* <DEDUP_REMOVED lines=10> */
[----:B-1----:R-:W-:Y:S01]  /*00a0*/  ULEA UR4, UR5, UR4, 0x18 ;  /* 0x0000000405047291 */ /* 0x002fe2000f8ec0ff */
[----:B0-----:R-:W-:-:S05]  /*00b0*/  IMAD R2, R3, UR6, R0 ;  /* 0x0000000603027c24 */ /* 0x001fca000f8e0200 */
[----:B--23--:R-:W-:-:S07]  /*00c0*/  LEA R3, R0, UR4, 0x2 ;  /* 0x0000000400037c11 */ /* 0x00cfce000f8e10ff */
.L_x_14:
[----:B0-----:R-:W-:-:S07]  /*00d0*/  IMAD.MOV.U32 R5, RZ, RZ, RZ ;  /* 0x000000ffff057224 */ /* 0x001fce00078e00ff */
.L_x_13:
[----:B0-----:R-:W0:Y:S01]  /*00e0*/  LDC R19, c[0x0][0x398] ;  /* 0x0000e600ff137b82 */ /* 0x001e220000000800 */
[----:B------:R-:W-:Y:S01]  /*00f0*/  BSSY.RECONVERGENT B0, `(.L_x_8) ;  /* 0x0000014000007945 */ /* 0x000fe20003800200 */
[----:B------:R-:W-:Y:S01]  /*0100*/  IMAD.MOV.U32 R4, RZ, RZ, RZ ;  /* 0x000000ffff047224 */ /* 0x000fe200078e00ff */
[----:B0-----:R-:W-:-:S13]  /*0110*/  ISETP.GE.U32.AND P0, PT, R0, R19, PT ;  /* 0x000000130000720c */ /* 0x001fda0003f06070 */
[----:B------:R-:W-:Y:S05]  /*0120*/  @P0 BRA `(.L_x_9) ;  /* 0x0000000000400947 */ /* 0x000fea0003800000 */
[----:B------:R-:W0:Y:S01]  /*0130*/  LDC.64 R6, c[0x0][0x380] ;  /* 0x0000e000ff067b82 */ /* 0x000e220000000a00 */
[----:B------:R-:W-:Y:S02]  /*0140*/  HFMA2 R4, -RZ, RZ, 0, 0 ;  /* 0x00000000ff047431 */ /* 0x000fe400000001ff */
[----:B------:R-:W-:Y:S01]  /*0150*/  IMAD R15, R0, R19, R5 ;  /* 0x00000013000f7224 */ /* 0x000fe200078e0205 */
[----:B------:R-:W-:Y:S01]  /*0160*/  MOV R14, R0 ;  /* 0x00000000000e7202 */ /* 0x000fe20000000f00 */
[----:B------:R-:W-:-:S03]  /*0170*/  IMAD.MOV.U32 R17, RZ, RZ, R2 ;  /* 0x000000ffff117224 */ /* 0x000fc600078e0002 */
[----:B------:R-:W1:Y:S04]  /*0180*/  LDC.64 R8, c[0x0][0x388] ;  /* 0x0000e200ff087b82 */ /* 0x000e680000000a00 */
.L_x_10:
[----:B0-----:R-:W-:-:S04]  /*0190*/  IMAD.WIDE R10, R17, 0x4, R6 ;  /* 0x00000004110a7825 */ /* 0x001fc800078e0206 */
[----:B-1----:R-:W-:Y:S02]  /*01a0*/  IMAD.WIDE R12, R15, 0x4, R8 ;  /* 0x000000040f0c7825 */ /* 0x002fe400078e0208 */
[----:B------:R-:W2:Y:S04]  /*01b0*/  LDG.E R11, desc[UR8][R10.64] ;  /* 0x000000080a0b7981 */ /* 0x000ea8000c1e1900 */
[----:B------:R-:W2:Y:S01]  /*01c0*/  LDG.E R12, desc[UR8][R12.64] ;  /* 0x000000080c0c7981 */ /* 0x000ea2000c1e1900 */
[----:B------:R-:W-:Y:S01]  /*01d0*/  VIADD R14, R14, UR7 ;  /* 0x000000070e0e7c36 */ /* 0x000fe20008000000 */
[----:B------:R-:W-:Y:S01]  /*01e0*/  IADD3 R17, PT, PT, R17, UR7, RZ ;  /* 0x0000000711117c10 */ /* 0x000fe2000fffe0ff */
[----:B------:R-:W-:-:S03]  /*01f0*/  IMAD R15, R19, UR7, R15 ;  /* 0x00000007130f7c24 */ /* 0x000fc6000f8e020f */
[----:B------:R-:W-:Y:S01]  /*0200*/  ISETP.GE.AND P0, PT, R14, R19, PT ;  /* 0x000000130e00720c */ /* 0x000fe20003f06270 */
[----:B--2---:R-:W-:-:S12]  /*0210*/  IMAD R4, R11, R12, R4 ;  /* 0x0000000c0b047224 */ /* 0x004fd800078e0204 */
[----:B------:R-:W-:Y:S05]  /*0220*/  @!P0 BRA `(.L_x_10) ;  /* 0xfffffffc00d88947 */ /* 0x000fea000383ffff */
.L_x_9:
[----:B------:R-:W-:Y:S05]  /*0230*/  BSYNC.RECONVERGENT B0 ;  /* 0x0000000000007941 */ /* 0x000fea0003800200 */
.L_x_8:
[----:B------:R0:W-:Y:S01]  /*0240*/  STS [R3], R4 ;  /* 0x0000000403007388 */ /* 0x0001e20000000800 */
[----:B------:R-:W-:Y:S01]  /*0250*/  UISETP.GE.U32.AND UP0, UPT, UR7, 0x2, UPT ;  /* 0x000000020700788c */ /* 0x000fe2000bf06070 */
[----:B------:R-:W-:Y:S08]  /*0260*/  BAR.SYNC.DEFER_BLOCKING 0x0 ;  /* 0x0000000000007b1d */ /* 0x000ff00000010000 */
[----:B0-----:R-:W-:Y:S05]  /*0270*/  BRA.U !UP0, `(.L_x_11) ;  /* 0x0000000108307547 */ /* 0x001fea000b800000 */
[----:B------:R-:W-:-:S07]  /*0280*/  IMAD.U32 R4, RZ, RZ, UR7 ;  /* 0x00000007ff047e24 */ /* 0x000fce000f8e00ff */
.L_x_12:
        /* <DEDUP_REMOVED lines=11> */
.L_x_11:
[----:B------:R-:W0:Y:S01]  /*0340*/  S2UR UR5, SR_CgaCtaId ;  /* 0x00000000000579c3 */ /* 0x000e220000008800 */
[----:B------:R-:W-:-:S07]  /*0350*/  UMOV UR4, 0x400 ;  /* 0x0000040000047882 */ /* 0x000fce0000000000 */
[----:B------:R-:W1:Y:S08]  /*0360*/  LDC R4, c[0x0][0x398] ;  /* 0x0000e600ff047b82 */ /* 0x000e700000000800 */
[----:B------:R-:W2:Y:S01]  /*0370*/  LDC.64 R6, c[0x0][0x390] ;  /* 0x0000e400ff067b82 */ /* 0x000ea20000000a00 */
[----:B0-----:R-:W-:Y:S01]  /*0380*/  ULEA UR4, UR5, UR4, 0x18 ;  /* 0x0000000405047291 */ /* 0x001fe2000f8ec0ff */
[----:B-1----:R-:W-:-:S08]  /*0390*/  IMAD R11, R4, UR6, R5 ;  /* 0x00000006040b7c24 */ /* 0x002fd0000f8e0205 */
[----:B------:R-:W0:Y:S01]  /*03a0*/  LDS R9, [UR4] ;  /* 0x00000004ff097984 */ /* 0x000e220008000800 */
[----:B------:R-:W-:-:S04]  /*03b0*/  IADD3 R5, PT, PT, R5, 0x1, RZ ;  /* 0x0000000105057810 */ /* 0x000fc80007ffe0ff */
[----:B------:R-:W-:Y:S01]  /*03c0*/  ISETP.NE.AND P0, PT, R5, R4, PT ;  /* 0x000000040500720c */ /* 0x000fe20003f05270 */
[----:B--2---:R-:W-:-:S05]  /*03d0*/  IMAD.WIDE R6, R11, 0x4, R6 ;  /* 0x000000040b067825 */ /* 0x004fca00078e0206 */
[----:B0-----:R0:W-:Y:S07]  /*03e0*/  STG.E desc[UR8][R6.64], R9 ;  /* 0x0000000906007986 */ /* 0x0011ee000c101908 */
[----:B------:R-:W-:Y:S05]  /*03f0*/  @P0 BRA `(.L_x_13) ;  /* 0xfffffffc00380947 */ /* 0x000fea000383ffff */
[----:B------:R-:W-:Y:S05]  /*0400*/  BRA `(.L_x_14) ;  /* 0xfffffffc00307947 */ /* 0x000fea000383ffff */
.L_x_15:
        /* <DEDUP_REMOVED lines=15> */
.L_x_17:


//--------------------- .nv.shared._Z9transposePiS_S_i --------------------------
	.section	.nv.shared._Z9transposePiS_S_i,"aw",@nobits
	.sectionflags	@""
	.align	4
.nv.shared._Z9transposePiS_S_i:
	.zero		2048


//--------------------- .nv.shared.reserved.0     --------------------------
	.section	.nv.shared.reserved.0,"aw",@nobits
	.weak		__nv_reservedSMEM_offset_0_alias
	.size		__nv_reservedSMEM_offset_0_alias, 0, 64
	.other		__nv_reservedSMEM_offset_0_alias,@"STO_CUDA_RESERVED_SHARED STV_DEFAULT"
__nv_reservedSMEM_offset_0_alias:
	.zero		0
	.zero		64


//--------------------- .nv.shared._Z6normalPiS_S_i --------------------------
	.section	.nv.shared._Z6normalPiS_S_i,"aw",@nobits
	.sectionflags	@""
	.align	4
.nv.shared._Z6normalPiS_S_i:
	.zero		2048


//--------------------- .nv.constant0._Z9transposePiS_S_i --------------------------
	.section	.nv.constant0._Z9transposePiS_S_i,"a",@progbits
	.sectionflags	@""
	.align	4
.nv.constant0._Z9transposePiS_S_i:
	.zero		924


//--------------------- .nv.constant0._Z6normalPiS_S_i --------------------------
	.section	.nv.constant0._Z6normalPiS_S_i,"a",@progbits
	.sectionflags	@""
	.align	4
.nv.constant0._Z6normalPiS_S_i:
	.zero		924


//--------------------- SYMBOLS --------------------------

	.type		.nv.reservedSmem.offset0,@object
	.size		.nv.reservedSmem.offset0,0x4
	.type		.nv.reservedSmem.cap,@object
	.size		.nv.reservedSmem.cap,0x4
